//
// Generated by NVIDIA NVVM Compiler
//
// Compiler Build ID: CL-36424714
// Cuda compilation tools, release 13.0, V13.0.88
// Based on NVVM 20.0.0
//

.version 9.0
.target sm_100
.address_size 64

	// .globl	_Z2k0PKfPf

.visible .entry _Z2k0PKfPf(
	.param .u64 .ptr .align 1 _Z2k0PKfPf_param_0,
	.param .u64 .ptr .align 1 _Z2k0PKfPf_param_1
)
{
	.reg .pred 	%p<3>;
	.reg .b32 	%r<7>;
	.reg .b32 	%f<34>;
	.reg .b64 	%rd<8>;

	ld.param.u64 	%rd1, [_Z2k0PKfPf_param_0];
	ld.param.u64 	%rd2, [_Z2k0PKfPf_param_1];
	cvta.to.global.u64 	%rd3, %rd2;
	cvta.to.global.u64 	%rd4, %rd1;
	mov.u32 	%r1, %ctaid.x;
	mov.u32 	%r2, %ntid.x;
	mov.u32 	%r3, %tid.x;
	mad.lo.s32 	%r4, %r1, %r2, %r3;
	mul.wide.s32 	%rd5, %r4, 4;
	add.s64 	%rd6, %rd4, %rd5;
	ld.global.nc.f32 	%f1, [%rd6];
	abs.f32 	%f2, %f1;
	mov.f32 	%f3, 0f3FB8AA3B;
	mul.rn.f32 	%f4, %f2, %f3;
	cvt.rzi.f32.f32 	%f5, %f4;
	abs.f32 	%f6, %f5;
	setp.gt.f32 	%p1, %f6, 0f42FC0000;
	mov.f32 	%f7, 0f42FC0000;
	copysign.f32 	%f8, %f5, %f7;
	selp.f32 	%f9, %f8, %f5, %p1;
	fma.rn.f32 	%f10, %f9, 0fBF317218, %f2;
	fma.rn.f32 	%f11, %f9, 0f3102E308, %f10;
	mul.f32 	%f12, %f11, 0f3FB8AA3B;
	add.f32 	%f13, %f9, 0f4B40007D;
	mov.b32 	%r5, %f13;
	shl.b32 	%r6, %r5, 23;
	mov.b32 	%f14, %r6;
	ex2.approx.ftz.f32 	%f15, %f12;
	mul.f32 	%f16, %f15, %f14;
	mov.f32 	%f17, 0f3E000000;
	div.approx.ftz.f32 	%f18, %f17, %f16;
	fma.rn.f32 	%f19, %f16, 0f40000000, %f18;
	mov.f32 	%f20, 0fBE000000;
	div.approx.ftz.f32 	%f21, %f20, %f16;
	fma.rn.f32 	%f22, %f16, 0f40000000, %f21;
	mul.f32 	%f23, %f1, %f1;
	fma.rn.f32 	%f24, %f23, 0f363D0ADA, 0f394FFF49;
	fma.rn.f32 	%f25, %f24, %f23, 0f3C08889A;
	fma.rn.f32 	%f26, %f25, %f23, 0f3E2AAAAB;
	mul.f32 	%f27, %f23, %f26;
	fma.rn.f32 	%f28, %f27, %f1, %f1;
	setp.ge.f32 	%p2, %f2, 0f3F800000;
	copysign.f32 	%f29, %f1, %f22;
	selp.f32 	%f30, %f29, %f28, %p2;
	div.rn.f32 	%f31, %f19, %f30;
	rcp.rn.f32 	%f32, %f1;
	sub.f32 	%f33, %f31, %f32;
	add.s64 	%rd7, %rd3, %rd5;
	st.global.f32 	[%rd7], %f33;
	ret;

}
	// .globl	_Z2k1PKfPf
.visible .entry _Z2k1PKfPf(
	.param .u64 .ptr .align 1 _Z2k1PKfPf_param_0,
	.param .u64 .ptr .align 1 _Z2k1PKfPf_param_1
)
{
	.reg .pred 	%p<3>;
	.reg .b32 	%r<5>;
	.reg .b32 	%f<20>;
	.reg .b64 	%rd<8>;

	ld.param.u64 	%rd1, [_Z2k1PKfPf_param_0];
	ld.param.u64 	%rd2, [_Z2k1PKfPf_param_1];
	cvta.to.global.u64 	%rd3, %rd2;
	cvta.to.global.u64 	%rd4, %rd1;
	mov.u32 	%r1, %ctaid.x;
	mov.u32 	%r2, %ntid.x;
	mov.u32 	%r3, %tid.x;
	mad.lo.s32 	%r4, %r1, %r2, %r3;
	mul.wide.s32 	%rd5, %r4, 4;
	add.s64 	%rd6, %rd4, %rd5;
	ld.global.nc.f32 	%f1, [%rd6];
	abs.f32 	%f2, %f1;
	mul.f32 	%f3, %f2, 0f4038AA3B;
	ex2.approx.ftz.f32 	%f4, %f3;
	add.f32 	%f5, %f4, 0f3F800000;
	rcp.approx.ftz.f32 	%f6, %f5;
	fma.rn.f32 	%f7, %f6, 0fC0000000, 0f3F800000;
	setp.ge.f32 	%p1, %f2, 0f41102CB4;
	selp.f32 	%f8, 0f3F800000, %f7, %p1;
	copysign.f32 	%f9, %f1, %f8;
	mul.f32 	%f10, %f1, %f1;
	fma.rn.f32 	%f11, %f10, 0f3C80F082, 0fBD563CAE;
	fma.rn.f32 	%f12, %f11, %f10, 0f3E085941;
	fma.rn.f32 	%f13, %f12, %f10, 0fBEAAA9ED;
	fma.rn.f32 	%f14, %f13, %f10, 0f00000000;
	fma.rn.f32 	%f15, %f14, %f1, %f1;
	setp.ge.f32 	%p2, %f2, 0f3F19999A;
	selp.f32 	%f16, %f9, %f15, %p2;
	rcp.rn.f32 	%f17, %f16;
	rcp.rn.f32 	%f18, %f1;
	sub.f32 	%f19, %f17, %f18;
	add.s64 	%rd7, %rd3, %rd5;
	st.global.f32 	[%rd7], %f19;
	ret;

}
	// .globl	_Z2k2PKfPf
.visible .entry _Z2k2PKfPf(
	.param .u64 .ptr .align 1 _Z2k2PKfPf_param_0,
	.param .u64 .ptr .align 1 _Z2k2PKfPf_param_1
)
{
	.reg .b32 	%r<5>;
	.reg .b32 	%f<11>;
	.reg .b64 	%rd<8>;

	ld.param.u64 	%rd1, [_Z2k2PKfPf_param_0];
	ld.param.u64 	%rd2, [_Z2k2PKfPf_param_1];
	cvta.to.global.u64 	%rd3, %rd2;
	cvta.to.global.u64 	%rd4, %rd1;
	mov.u32 	%r1, %ctaid.x;
	mov.u32 	%r2, %ntid.x;
	mov.u32 	%r3, %tid.x;
	mad.lo.s32 	%r4, %r1, %r2, %r3;
	mul.wide.s32 	%rd5, %r4, 4;
	add.s64 	%rd6, %rd4, %rd5;
	ld.global.nc.f32 	%f1, [%rd6];
	mul.f32 	%f2, %f1, %f1;
	fma.rn.f32 	%f3, %f2, 0f33A59000, 0fB5DD9897;
	fma.rn.f32 	%f4, %f3, %f2, 0f37AAAC15;
	fma.rn.f32 	%f5, %f4, %f2, 0fB95CBF7F;
	fma.rn.f32 	%f6, %f5, %f2, 0f3B0AA963;
	fma.rn.f32 	%f7, %f6, %f2, 0fBCB60B1F;
	fma.rn.f32 	%f8, %f7, %f2, 0f3DAAAAAA;
	mul.f32 	%f9, %f1, 0f3E800000;
	fma.rn.f32 	%f10, %f8, %f1, %f9;
	add.s64 	%rd7, %rd3, %rd5;
	st.global.f32 	[%rd7], %f10;
	ret;

}


// ===== COMPILED SASS (sm_100) =====

	.target	sm_100

	.elftype	@"ET_EXEC"


//--------------------- .note.nv.tkinfo           --------------------------
	.section	.note.nv.tkinfo,"",@"SHT_NOTE"
	.sectionflags	@"SHF_NOTE_NV_TKINFO"
	.tkinfo
        /*0018*/ 	.word	0x00000002
        /*0030*/ 	.string	""
        /*0030*/ 	.string	"ptxas"
        /*0030*/ 	.string	"Cuda compilation tools, release 13.0, V13.0.88"
        /*0030*/ 	.string	"Build cuda_13.0.r13.0/compiler.36424714_0"
        /*0030*/ 	.string	"-arch sm_100 -m 64 "



//--------------------- .note.nv.cuinfo           --------------------------
	.section	.note.nv.cuinfo,"",@"SHT_NOTE"
	.sectionflags	@"SHF_NOTE_NV_CUINFO"
        /*0018*/ 	.short	0x0002
        /*001a*/ 	.short	0x0064
        /*001c*/ 	.short	0x0082
	.zero		2


//--------------------- .nv.info                  --------------------------
	.section	.nv.info,"",@"SHT_CUDA_INFO"
	.align	4


	//----- nvinfo : EIATTR_REGCOUNT
	.align		4
        /*0000*/ 	.byte	0x04, 0x2f
        /*0002*/ 	.short	(.L_1 - .L_0)
	.align		4
.L_0:
        /*0004*/ 	.word	index@(_Z2k0PKfPf)
        /*0008*/ 	.word	0x00000010


	//----- nvinfo : EIATTR_FRAME_SIZE
	.align		4
.L_1:
        /*000c*/ 	.byte	0x04, 0x11
        /*000e*/ 	.short	(.L_3 - .L_2)
	.align		4
.L_2:
        /*0010*/ 	.word	index@($__internal_2_$__cuda_sm3x_div_rn_noftz_f32_slowpath)
        /*0014*/ 	.word	0x00000000


	//----- nvinfo : EIATTR_FRAME_SIZE
	.align		4
.L_3:
        /*0018*/ 	.byte	0x04, 0x11
        /*001a*/ 	.short	(.L_5 - .L_4)
	.align		4
.L_4:
        /*001c*/ 	.word	index@($__internal_1_$__cuda_sm20_rcp_rn_f32_slowpath)
        /*0020*/ 	.word	0x00000000


	//----- nvinfo : EIATTR_FRAME_SIZE
	.align		4
.L_5:
        /*0024*/ 	.byte	0x04, 0x11
        /*0026*/ 	.short	(.L_7 - .L_6)
	.align		4
.L_6:
        /*0028*/ 	.word	index@(_Z2k0PKfPf)
        /*002c*/ 	.word	0x00000000


	//----- nvinfo : EIATTR_REGCOUNT
	.align		4
.L_7:
        /*0030*/ 	.byte	0x04, 0x2f
        /*0032*/ 	.short	(.L_9 - .L_8)
	.align		4
.L_8:
        /*0034*/ 	.word	index@(_Z2k1PKfPf)
        /*0038*/ 	.word	0x00000010


	//----- nvinfo : EIATTR_FRAME_SIZE
	.align		4
.L_9:
        /*003c*/ 	.byte	0x04, 0x11
        /*003e*/ 	.short	(.L_11 - .L_10)
	.align		4
.L_10:
        /*0040*/ 	.word	index@($__internal_0_$__cuda_sm20_rcp_rn_f32_slowpath)
        /*0044*/ 	.word	0x00000000


	//----- nvinfo : EIATTR_FRAME_SIZE
	.align		4
.L_11:
        /*0048*/ 	.byte	0x04, 0x11
        /*004a*/ 	.short	(.L_13 - .L_12)
	.align		4
.L_12:
        /*004c*/ 	.word	index@(_Z2k1PKfPf)
        /*0050*/ 	.word	0x00000000


	//----- nvinfo : EIATTR_REGCOUNT
	.align		4
.L_13:
        /*0054*/ 	.byte	0x04, 0x2f
        /*0056*/ 	.short	(.L_15 - .L_14)
	.align		4
.L_14:
        /*0058*/ 	.word	index@(_Z2k2PKfPf)
        /*005c*/ 	.word	0x0000000e


	//----- nvinfo : EIATTR_FRAME_SIZE
	.align		4
.L_15:
        /*0060*/ 	.byte	0x04, 0x11
        /*0062*/ 	.short	(.L_17 - .L_16)
	.align		4
.L_16:
        /*0064*/ 	.word	index@(_Z2k2PKfPf)
        /*0068*/ 	.word	0x00000000


	//----- nvinfo : EIATTR_MIN_STACK_SIZE
	.align		4
.L_17:
        /*006c*/ 	.byte	0x04, 0x12
        /*006e*/ 	.short	(.L_19 - .L_18)
	.align		4
.L_18:
        /*0070*/ 	.word	index@(_Z2k2PKfPf)
        /*0074*/ 	.word	0x00000000


	//----- nvinfo : EIATTR_MIN_STACK_SIZE
	.align		4
.L_19:
        /*0078*/ 	.byte	0x04, 0x12
        /*007a*/ 	.short	(.L_21 - .L_20)
	.align		4
.L_20:
        /*007c*/ 	.word	index@(_Z2k1PKfPf)
        /*0080*/ 	.word	0x00000000


	//----- nvinfo : EIATTR_MIN_STACK_SIZE
	.align		4
.L_21:
        /*0084*/ 	.byte	0x04, 0x12
        /*0086*/ 	.short	(.L_23 - .L_22)
	.align		4
.L_22:
        /*0088*/ 	.word	index@(_Z2k0PKfPf)
        /*008c*/ 	.word	0x00000000
.L_23:


//--------------------- .nv.compat                --------------------------
	.section	.nv.compat,"",@"SHT_CUDA_COMPAT_INFO"
	.align	4
        /*0000*/ 	.byte	0x02, 0x09, 0x00, 0x00, 0x02, 0x02, 0x01, 0x00, 0x02, 0x05, 0x05, 0x00, 0x03, 0x07, 0x01, 0x01
        /*0010*/ 	.byte	0x02, 0x03, 0x00, 0x00, 0x02, 0x06, 0x01, 0x00, 0x04, 0x0b, 0x08, 0x00, 0x01, 0x00, 0x00, 0x00
        /*0020*/ 	.byte	0x00, 0x00, 0x00, 0x00


//--------------------- .nv.info._Z2k2PKfPf       --------------------------
	.section	.nv.info._Z2k2PKfPf,"",@"SHT_CUDA_INFO"
	.sectionflags	@""
	.align	4


	//----- nvinfo : EIATTR_CUDA_API_VERSION
	.align		4
        /*0000*/ 	.byte	0x04, 0x37
        /*0002*/ 	.short	(.L_25 - .L_24)
.L_24:
        /*0004*/ 	.word	0x00000082


	//----- nvinfo : EIATTR_KPARAM_INFO
	.align		4
.L_25:
        /*0008*/ 	.byte	0x04, 0x17
        /*000a*/ 	.short	(.L_27 - .L_26)
.L_26:
        /*000c*/ 	.word	0x00000000
        /*0010*/ 	.short	0x0001
        /*0012*/ 	.short	0x0008
        /*0014*/ 	.byte	0x00, 0xf5, 0x21, 0x00


	//----- nvinfo : EIATTR_KPARAM_INFO
	.align		4
.L_27:
        /*0018*/ 	.byte	0x04, 0x17
        /*001a*/ 	.short	(.L_29 - .L_28)
.L_28:
        /*001c*/ 	.word	0x00000000
        /*0020*/ 	.short	0x0000
        /*0022*/ 	.short	0x0000
        /*0024*/ 	.byte	0x00, 0xf5, 0x21, 0x00


	//----- nvinfo : EIATTR_SPARSE_MMA_MASK
	.align		4
.L_29:
        /*0028*/ 	.byte	0x03, 0x50
        /*002a*/ 	.short	0x0000


	//----- nvinfo : EIATTR_MAXREG_COUNT
	.align		4
        /*002c*/ 	.byte	0x03, 0x1b
        /*002e*/ 	.short	0x00ff


	//----- nvinfo : EIATTR_MERCURY_ISA_VERSION
	.align		4
        /*0030*/ 	.byte	0x03, 0x5f
        /*0032*/ 	.short	0x0101


	//----- nvinfo : EIATTR_VRC_CTA_INIT_COUNT
	.align		4
        /*0034*/ 	.byte	0x02, 0x4a
	.zero		1
	.zero		1


	//----- nvinfo : EIATTR_EXIT_INSTR_OFFSETS
	.align		4
        /*0038*/ 	.byte	0x04, 0x1c
        /*003a*/ 	.short	(.L_31 - .L_30)


	//   ....[0]....
.L_30:
        /*003c*/ 	.word	0x00000160


	//----- nvinfo : EIATTR_CBANK_PARAM_SIZE
	.align		4
.L_31:
        /*0040*/ 	.byte	0x03, 0x19
        /*0042*/ 	.short	0x0010


	//----- nvinfo : EIATTR_PARAM_CBANK
	.align		4
        /*0044*/ 	.byte	0x04, 0x0a
        /*0046*/ 	.short	(.L_33 - .L_32)
	.align		4
.L_32:
        /*0048*/ 	.word	index@(.nv.constant0._Z2k2PKfPf)
        /*004c*/ 	.short	0x0380
        /*004e*/ 	.short	0x0010


	//----- nvinfo : EIATTR_SW_WAR
	.align		4
.L_33:
        /*0050*/ 	.byte	0x04, 0x36
        /*0052*/ 	.short	(.L_35 - .L_34)
.L_34:
        /*0054*/ 	.word	0x00000008
.L_35:


//--------------------- .nv.info._Z2k1PKfPf       --------------------------
	.section	.nv.info._Z2k1PKfPf,"",@"SHT_CUDA_INFO"
	.sectionflags	@""
	.align	4


	//----- nvinfo : EIATTR_CUDA_API_VERSION
	.align		4
        /*0000*/ 	.byte	0x04, 0x37
        /*0002*/ 	.short	(.L_37 - .L_36)
.L_36:
        /*0004*/ 	.word	0x00000082


	//----- nvinfo : EIATTR_KPARAM_INFO
	.align		4
.L_37:
        /*0008*/ 	.byte	0x04, 0x17
        /*000a*/ 	.short	(.L_39 - .L_38)
.L_38:
        /*000c*/ 	.word	0x00000000
        /*0010*/ 	.short	0x0001
        /*0012*/ 	.short	0x0008
        /*0014*/ 	.byte	0x00, 0xf5, 0x21, 0x00


	//----- nvinfo : EIATTR_KPARAM_INFO
	.align		4
.L_39:
        /*0018*/ 	.byte	0x04, 0x17
        /*001a*/ 	.short	(.L_41 - .L_40)
.L_40:
        /*001c*/ 	.word	0x00000000
        /*0020*/ 	.short	0x0000
        /*0022*/ 	.short	0x0000
        /*0024*/ 	.byte	0x00, 0xf5, 0x21, 0x00


	//----- nvinfo : EIATTR_SPARSE_MMA_MASK
	.align		4
.L_41:
        /*0028*/ 	.byte	0x03, 0x50
        /*002a*/ 	.short	0x0000


	//----- nvinfo : EIATTR_MAXREG_COUNT
	.align		4
        /*002c*/ 	.byte	0x03, 0x1b
        /*002e*/ 	.short	0x00ff


	//----- nvinfo : EIATTR_MERCURY_ISA_VERSION
	.align		4
        /*0030*/ 	.byte	0x03, 0x5f
        /*0032*/ 	.short	0x0101


	//----- nvinfo : EIATTR_VRC_CTA_INIT_COUNT
	.align		4
        /*0034*/ 	.byte	0x02, 0x4a
	.zero		1
	.zero		1


	//----- nvinfo : EIATTR_EXIT_INSTR_OFFSETS
	.align		4
        /*0038*/ 	.byte	0x04, 0x1c
        /*003a*/ 	.short	(.L_43 - .L_42)


	//   ....[0]....
.L_42:
        /*003c*/ 	.word	0x000003b0


	//----- nvinfo : EIATTR_CRS_STACK_SIZE
	.align		4
.L_43:
        /*0040*/ 	.byte	0x04, 0x1e
        /*0042*/ 	.short	(.L_45 - .L_44)
.L_44:
        /*0044*/ 	.word	0x00000000


	//----- nvinfo : EIATTR_CBANK_PARAM_SIZE
	.align		4
.L_45:
        /*0048*/ 	.byte	0x03, 0x19
        /*004a*/ 	.short	0x0010


	//----- nvinfo : EIATTR_PARAM_CBANK
	.align		4
        /*004c*/ 	.byte	0x04, 0x0a
        /*004e*/ 	.short	(.L_47 - .L_46)
	.align		4
.L_46:
        /*0050*/ 	.word	index@(.nv.constant0._Z2k1PKfPf)
        /*0054*/ 	.short	0x0380
        /*0056*/ 	.short	0x0010


	//----- nvinfo : EIATTR_SW_WAR
	.align		4
.L_47:
        /*0058*/ 	.byte	0x04, 0x36
        /*005a*/ 	.short	(.L_49 - .L_48)
.L_48:
        /*005c*/ 	.word	0x00000008
.L_49:


//--------------------- .nv.info._Z2k0PKfPf       --------------------------
	.section	.nv.info._Z2k0PKfPf,"",@"SHT_CUDA_INFO"
	.sectionflags	@""
	.align	4


	//----- nvinfo : EIATTR_CUDA_API_VERSION
	.align		4
        /*0000*/ 	.byte	0x04, 0x37
        /*0002*/ 	.short	(.L_51 - .L_50)
.L_50:
        /*0004*/ 	.word	0x00000082


	//----- nvinfo : EIATTR_KPARAM_INFO
	.align		4
.L_51:
        /*0008*/ 	.byte	0x04, 0x17
        /*000a*/ 	.short	(.L_53 - .L_52)
.L_52:
        /*000c*/ 	.word	0x00000000
        /*0010*/ 	.short	0x0001
        /*0012*/ 	.short	0x0008
        /*0014*/ 	.byte	0x00, 0xf5, 0x21, 0x00


	//----- nvinfo : EIATTR_KPARAM_INFO
	.align		4
.L_53:
        /*0018*/ 	.byte	0x04, 0x17
        /*001a*/ 	.short	(.L_55 - .L_54)
.L_54:
        /*001c*/ 	.word	0x00000000
        /*0020*/ 	.short	0x0000
        /*0022*/ 	.short	0x0000
        /*0024*/ 	.byte	0x00, 0xf5, 0x21, 0x00


	//----- nvinfo : EIATTR_SPARSE_MMA_MASK
	.align		4
.L_55:
        /*0028*/ 	.byte	0x03, 0x50
        /*002a*/ 	.short	0x0000


	//----- nvinfo : EIATTR_MAXREG_COUNT
	.align		4
        /*002c*/ 	.byte	0x03, 0x1b
        /*002e*/ 	.short	0x00ff


	//----- nvinfo : EIATTR_MERCURY_ISA_VERSION
	.align		4
        /*0030*/ 	.byte	0x03, 0x5f
        /*0032*/ 	.short	0x0101


	//----- nvinfo : EIATTR_VRC_CTA_INIT_COUNT
	.align		4
        /*0034*/ 	.byte	0x02, 0x4a
	.zero		1
	.zero		1


	//----- nvinfo : EIATTR_EXIT_INSTR_OFFSETS
	.align		4
        /*0038*/ 	.byte	0x04, 0x1c
        /*003a*/ 	.short	(.L_57 - .L_56)


	//   ....[0]....
.L_56:
        /*003c*/ 	.word	0x00000430


	//----- nvinfo : EIATTR_CRS_STACK_SIZE
	.align		4
.L_57:
        /*0040*/ 	.byte	0x04, 0x1e
        /*0042*/ 	.short	(.L_59 - .L_58)
.L_58:
        /*0044*/ 	.word	0x00000000


	//----- nvinfo : EIATTR_CBANK_PARAM_SIZE
	.align		4
.L_59:
        /*0048*/ 	.byte	0x03, 0x19
        /*004a*/ 	.short	0x0010


	//----- nvinfo : EIATTR_PARAM_CBANK
	.align		4
        /*004c*/ 	.byte	0x04, 0x0a
        /*004e*/ 	.short	(.L_61 - .L_60)
	.align		4
.L_60:
        /*0050*/ 	.word	index@(.nv.constant0._Z2k0PKfPf)
        /*0054*/ 	.short	0x0380
        /*0056*/ 	.short	0x0010


	//----- nvinfo : EIATTR_SW_WAR
	.align		4
.L_61:
        /*0058*/ 	.byte	0x04, 0x36
        /*005a*/ 	.short	(.L_63 - .L_62)
.L_62:
        /*005c*/ 	.word	0x00000008
.L_63:


//--------------------- .nv.callgraph             --------------------------
	.section	.nv.callgraph,"",@"SHT_CUDA_CALLGRAPH"
	.align	4
	.sectionentsize	8
	.align		4
        /*0000*/ 	.word	0x00000000
	.align		4
        /*0004*/ 	.word	0xffffffff
	.align		4
        /*0008*/ 	.word	0x00000000
	.align		4
        /*000c*/ 	.word	0xfffffffe
	.align		4
        /*0010*/ 	.word	0x00000000
	.align		4
        /*0014*/ 	.word	0xfffffffd
	.align		4
        /*0018*/ 	.word	0x00000000
	.align		4
        /*001c*/ 	.word	0xfffffffc


//--------------------- .text._Z2k2PKfPf          --------------------------
	.section	.text._Z2k2PKfPf,"ax",@progbits
	.align	128
        .global         _Z2k2PKfPf
        .type           _Z2k2PKfPf,@function
        .size           _Z2k2PKfPf,(.L_x_36 - _Z2k2PKfPf)
        .other          _Z2k2PKfPf,@"STO_CUDA_ENTRY STV_DEFAULT"
_Z2k2PKfPf:
.text._Z2k2PKfPf:
[----:B------:R-:W-:Y:S01]  /*0000*/  LDC R1, c[0x0][0x37c] ;  /* 0x0000df00ff017b82 */ /* 0x000fe20000000800 */
[----:B------:R-:W0:Y:S07]  /*0010*/  S2R R0, SR_TID.X ;  /* 0x0000000000007919 */ /* 0x000e2e0000002100 */
[----:B------:R-:W0:Y:S01]  /*0020*/  S2UR UR6, SR_CTAID.X ;  /* 0x00000000000679c3 */ /* 0x000e220000002500 */
[----:B------:R-:W1:Y:S07]  /*0030*/  LDCU.64 UR4, c[0x0][0x358] ;  /* 0x00006b00ff0477ac */ /* 0x000e6e0008000a00 */
[----:B------:R-:W0:Y:S08]  /*0040*/  LDC R7, c[0x0][0x360] ;  /* 0x0000d800ff077b82 */ /* 0x000e300000000800 */
[----:B------:R-:W2:Y:S01]  /*0050*/  LDC.64 R2, c[0x0][0x380] ;  /* 0x0000e000ff027b82 */ /* 0x000ea20000000a00 */
[----:B------:R-:W-:-:S07]  /*0060*/  HFMA2 R9, -RZ, RZ, 0.2388916015625, -0.00048828125 ;  /* 0x33a59000ff097431 */ /* 0x000fce00000001ff */
[----:B------:R-:W3:Y:S01]  /*0070*/  LDC.64 R4, c[0x0][0x388] ;  /* 0x0000e200ff047b82 */ /* 0x000ee20000000a00 */
[----:B0-----:R-:W-:-:S04]  /*0080*/  IMAD R7, R7, UR6, R0 ;  /* 0x0000000607077c24 */ /* 0x001fc8000f8e0200 */
[----:B--2---:R-:W-:-:S05]  /*0090*/  IMAD.WIDE R2, R7, 0x4, R2 ;  /* 0x0000000407027825 */ /* 0x004fca00078e0202 */
[----:B-1----:R3:W2:Y:S02]  /*00a0*/  LDG.E.CONSTANT R0, desc[UR4][R2.64] ;  /* 0x0000000402007981 */ /* 0x0026a4000c1e9900 */
[----:B---3--:R-:W-:-:S04]  /*00b0*/  IMAD.WIDE R2, R7, 0x4, R4 ;  /* 0x0000000407027825 */ /* 0x008fc800078e0204 */
[C---:B--2---:R-:W-:Y:S01]  /*00c0*/  FMUL R6, R0.reuse, R0 ;  /* 0x0000000000067220 */ /* 0x044fe20000400000 */
[----:B------:R-:W-:-:S03]  /*00d0*/  FMUL R11, R0, 0.25 ;  /* 0x3e800000000b7820 */ /* 0x000fc60000400000 */
[----:B------:R-:W-:-:S04]  /*00e0*/  FFMA R9, R6, R9, -1.6510192608620855026e-06 ;  /* 0xb5dd989706097423 */ /* 0x000fc80000000009 */
[----:B------:R-:W-:-:S04]  /*00f0*/  FFMA R9, R6, R9, 2.0345711163827218115e-05 ;  /* 0x37aaac1506097423 */ /* 0x000fc80000000009 */
[----:B------:R-:W-:-:S04]  /*0100*/  FFMA R9, R6, R9, -0.00021052172814961522818 ;  /* 0xb95cbf7f06097423 */ /* 0x000fc80000000009 */
[----:B------:R-:W-:-:S04]  /*0110*/  FFMA R9, R6, R9, 0.0021158091258257627487 ;  /* 0x3b0aa96306097423 */ /* 0x000fc80000000009 */
[----:B------:R-:W-:-:S04]  /*0120*/  FFMA R9, R6, R9, -0.022222099825739860535 ;  /* 0xbcb60b1f06097423 */ /* 0x000fc80000000009 */
[----:B------:R-:W-:-:S04]  /*0130*/  FFMA R9, R6, R9, 0.083333328366279602051 ;  /* 0x3daaaaaa06097423 */ /* 0x000fc80000000009 */
[----:B------:R-:W-:-:S05]  /*0140*/  FFMA R9, R0, R9, R11 ;  /* 0x0000000900097223 */ /* 0x000fca000000000b */
[----:B------:R-:W-:Y:S01]  /*0150*/  STG.E desc[UR4][R2.64], R9 ;  /* 0x0000000902007986 */ /* 0x000fe2000c101904 */
[----:B------:R-:W-:Y:S05]  /*0160*/  EXIT ;  /* 0x000000000000794d */ /* 0x000fea0003800000 */
.L_x_0:
[----:B------:R-:W-:-:S00]  /*0170*/  BRA `(.L_x_0) ;  /* 0xfffffffc00fc7947 */ /* 0x000fc0000383ffff */
[----:B------:R-:W-:-:S00]  /*0180*/  NOP ;  /* 0x0000000000007918 */ /* 0x000fc00000000000 */
[----:B------:R-:W-:-:S00]  /*0190*/  NOP ;  /* 0x0000000000007918 */ /* 0x000fc00000000000 */
[----:B------:R-:W-:-:S00]  /*01a0*/  NOP ;  /* 0x0000000000007918 */ /* 0x000fc00000000000 */
[----:B------:R-:W-:-:S00]  /*01b0*/  NOP ;  /* 0x0000000000007918 */ /* 0x000fc00000000000 */
[----:B------:R-:W-:-:S00]  /*01c0*/  NOP ;  /* 0x0000000000007918 */ /* 0x000fc00000000000 */
[----:B------:R-:W-:-:S00]  /*01d0*/  NOP ;  /* 0x0000000000007918 */ /* 0x000fc00000000000 */
[----:B------:R-:W-:-:S00]  /*01e0*/  NOP ;  /* 0x0000000000007918 */ /* 0x000fc00000000000 */
[----:B------:R-:W-:-:S00]  /*01f0*/  NOP ;  /* 0x0000000000007918 */ /* 0x000fc00000000000 */
.L_x_36:


//--------------------- .text._Z2k1PKfPf          --------------------------
	.section	.text._Z2k1PKfPf,"ax",@progbits
	.align	128
        .global         _Z2k1PKfPf
        .type           _Z2k1PKfPf,@function
        .size           _Z2k1PKfPf,(.L_x_33 - _Z2k1PKfPf)
        .other          _Z2k1PKfPf,@"STO_CUDA_ENTRY STV_DEFAULT"
_Z2k1PKfPf:
.text._Z2k1PKfPf:
[----:B------:R-:W-:Y:S01]  /*0000*/  LDC R1, c[0x0][0x37c] ;  /* 0x0000df00ff017b82 */ /* 0x000fe20000000800 */
[----:B------:R-:W0:Y:S07]  /*0010*/  S2R R0, SR_TID.X ;  /* 0x0000000000007919 */ /* 0x000e2e0000002100 */
[----:B------:R-:W0:Y:S01]  /*0020*/  S2UR UR6, SR_CTAID.X ;  /* 0x00000000000679c3 */ /* 0x000e220000002500 */
[----:B------:R-:W1:Y:S07]  /*0030*/  LDCU.64 UR4, c[0x0][0x358] ;  /* 0x00006b00ff0477ac */ /* 0x000e6e0008000a00 */
[----:B------:R-:W0:Y:S08]  /*0040*/  LDC R3, c[0x0][0x360] ;  /* 0x0000d800ff037b82 */ /* 0x000e300000000800 */
[----:B------:R-:W2:Y:S01]  /*0050*/  LDC.64 R4, c[0x0][0x380] ;  /* 0x0000e000ff047b82 */ /* 0x000ea20000000a00 */
[----:B0-----:R-:W-:-:S04]  /*0060*/  IMAD R3, R3, UR6, R0 ;  /* 0x0000000603037c24 */ /* 0x001fc8000f8e0200 */
[----:B--2---:R-:W-:-:S06]  /*0070*/  IMAD.WIDE R4, R3, 0x4, R4 ;  /* 0x0000000403047825 */ /* 0x004fcc00078e0204 */
[----:B-1----:R-:W2:Y:S01]  /*0080*/  LDG.E.CONSTANT R4, desc[UR4][R4.64] ;  /* 0x0000000404047981 */ /* 0x002ea2000c1e9900 */
[----:B------:R-:W-:Y:S01]  /*0090*/  IMAD.MOV.U32 R8, RZ, RZ, 0x3c80f082 ;  /* 0x3c80f082ff087424 */ /* 0x000fe200078e00ff */
[----:B------:R-:W-:Y:S01]  /*00a0*/  BSSY.RECONVERGENT B0, `(.L_x_1) ;  /* 0x000001e000007945 */ /* 0x000fe20003800200 */
[----:B------:R-:W-:Y:S02]  /*00b0*/  IMAD.MOV.U32 R9, RZ, RZ, 0x3f800000 ;  /* 0x3f800000ff097424 */ /* 0x000fe400078e00ff */
[C---:B--2---:R-:W-:Y:S01]  /*00c0*/  FMUL R0, |R4|.reuse, 2.8853900432586669922 ;  /* 0x4038aa3b04007820 */ /* 0x044fe20000400200 */
[C---:B------:R-:W-:Y:S01]  /*00d0*/  FMUL R7, R4.reuse, R4 ;  /* 0x0000000404077220 */ /* 0x040fe20000400000 */
[C---:B------:R-:W-:Y:S02]  /*00e0*/  FSETP.GE.AND P1, PT, |R4|.reuse, 0.60000002384185791016, PT ;  /* 0x3f19999a0400780b */ /* 0x040fe40003f26200 */
[----:B------:R-:W-:Y:S01]  /*00f0*/  FSETP.GE.AND P0, PT, |R4|, 9.010913848876953125, PT ;  /* 0x41102cb40400780b */ /* 0x000fe20003f06200 */
[C---:B------:R-:W-:Y:S01]  /*0100*/  FFMA R8, R7.reuse, R8, -0.052303962409496307373 ;  /* 0xbd563cae07087423 */ /* 0x040fe20000000008 */
[----:B------:R-:W0:Y:S03]  /*0110*/  MUFU.EX2 R0, R0 ;  /* 0x0000000000007308 */ /* 0x000e260000000800 */
[----:B------:R-:W-:Y:S01]  /*0120*/  FFMA R8, R7, R8, 0.1331529766321182251 ;  /* 0x3e08594107087423 */ /* 0x000fe20000000008 */
[----:B0-----:R-:W-:-:S03]  /*0130*/  FADD R2, R0, 1 ;  /* 0x3f80000000027421 */ /* 0x001fc60000000000 */
[----:B------:R-:W-:-:S04]  /*0140*/  FFMA R0, R7, R8, -0.33332768082618713379 ;  /* 0xbeaaa9ed07007423 */ /* 0x000fc80000000008 */
[----:B------:R-:W-:Y:S01]  /*0150*/  FFMA R7, R7, R0, RZ ;  /* 0x0000000007077223 */ /* 0x000fe200000000ff */
[----:B------:R-:W0:Y:S02]  /*0160*/  MUFU.RCP R2, R2 ;  /* 0x0000000200027308 */ /* 0x000e240000001000 */
[----:B0-----:R-:W-:-:S05]  /*0170*/  FFMA R6, R2, -2, R9 ;  /* 0xc000000002067823 */ /* 0x001fca0000000009 */
[----:B------:R-:W-:-:S04]  /*0180*/  FSEL R5, R6, 1, !P0 ;  /* 0x3f80000006057808 */ /* 0x000fc80004000000 */
[--C-:B------:R-:W-:Y:S01]  /*0190*/  LOP3.LUT R2, R5, 0x80000000, R4.reuse, 0xb8, !PT ;  /* 0x8000000005027812 */ /* 0x100fe200078eb804 */
[----:B------:R-:W-:-:S05]  /*01a0*/  @!P1 FFMA R2, R4, R7, R4 ;  /* 0x0000000704029223 */ /* 0x000fca0000000004 */
[----:B------:R-:W-:-:S04]  /*01b0*/  IADD3 R0, PT, PT, R2, 0x1800000, RZ ;  /* 0x0180000002007810 */ /* 0x000fc80007ffe0ff */
[----:B------:R-:W-:-:S04]  /*01c0*/  LOP3.LUT R0, R0, 0x7f800000, RZ, 0xc0, !PT ;  /* 0x7f80000000007812 */ /* 0x000fc800078ec0ff */
[----:B------:R-:W-:-:S13]  /*01d0*/  ISETP.GT.U32.AND P0, PT, R0, 0x1ffffff, PT ;  /* 0x01ffffff0000780c */ /* 0x000fda0003f04070 */
[----:B------:R-:W-:Y:S05]  /*01e0*/  @P0 BRA `(.L_x_2) ;  /* 0x0000000000140947 */ /* 0x000fea0003800000 */
[----:B------:R-:W-:Y:S01]  /*01f0*/  IMAD.MOV.U32 R0, RZ, RZ, R2 ;  /* 0x000000ffff007224 */ /* 0x000fe200078e0002 */
[----:B------:R-:W-:-:S07]  /*0200*/  MOV R6, 0x220 ;  /* 0x0000022000067802 */ /* 0x000fce0000000f00 */
[----:B------:R-:W-:Y:S05]  /*0210*/  CALL.REL.NOINC `($__internal_0_$__cuda_sm20_rcp_rn_f32_slowpath) ;  /* 0x0000000000687944 */ /* 0x000fea0003c00000 */
[----:B------:R-:W-:Y:S01]  /*0220*/  IMAD.MOV.U32 R5, RZ, RZ, R0 ;  /* 0x000000ffff057224 */ /* 0x000fe200078e0000 */
[----:B------:R-:W-:Y:S06]  /*0230*/  BRA `(.L_x_3) ;  /* 0x0000000000107947 */ /* 0x000fec0003800000 */
.L_x_2:
[----:B------:R-:W0:Y:S02]  /*0240*/  MUFU.RCP R5, R2 ;  /* 0x0000000200057308 */ /* 0x000e240000001000 */
[----:B0-----:R-:W-:-:S04]  /*0250*/  FFMA R0, R2, R5, -1 ;  /* 0xbf80000002007423 */ /* 0x001fc80000000005 */
[----:B------:R-:W-:-:S04]  /*0260*/  FADD.FTZ R0, -R0, -RZ ;  /* 0x800000ff00007221 */ /* 0x000fc80000010100 */
[----:B------:R-:W-:-:S07]  /*0270*/  FFMA R5, R5, R0, R5 ;  /* 0x0000000005057223 */ /* 0x000fce0000000005 */
.L_x_3:
[----:B------:R-:W-:Y:S05]  /*0280*/  BSYNC.RECONVERGENT B0 ;  /* 0x0000000000007941 */ /* 0x000fea0003800200 */
.L_x_1:
[----:B------:R-:W-:Y:S01]  /*0290*/  IADD3 R0, PT, PT, R4, 0x1800000, RZ ;  /* 0x0180000004007810 */ /* 0x000fe20007ffe0ff */
[----:B------:R-:W-:Y:S03]  /*02a0*/  BSSY.RECONVERGENT B0, `(.L_x_4) ;  /* 0x000000c000007945 */ /* 0x000fe60003800200 */
[----:B------:R-:W-:-:S04]  /*02b0*/  LOP3.LUT R0, R0, 0x7f800000, RZ, 0xc0, !PT ;  /* 0x7f80000000007812 */ /* 0x000fc800078ec0ff */
[----:B------:R-:W-:-:S13]  /*02c0*/  ISETP.GT.U32.AND P0, PT, R0, 0x1ffffff, PT ;  /* 0x01ffffff0000780c */ /* 0x000fda0003f04070 */
[----:B------:R-:W-:Y:S05]  /*02d0*/  @P0 BRA `(.L_x_5) ;  /* 0x0000000000100947 */ /* 0x000fea0003800000 */
[----:B------:R-:W-:Y:S01]  /*02e0*/  IMAD.MOV.U32 R0, RZ, RZ, R4 ;  /* 0x000000ffff007224 */ /* 0x000fe200078e0004 */
[----:B------:R-:W-:-:S07]  /*02f0*/  MOV R6, 0x310 ;  /* 0x0000031000067802 */ /* 0x000fce0000000f00 */
[----:B------:R-:W-:Y:S05]  /*0300*/  CALL.REL.NOINC `($__internal_0_$__cuda_sm20_rcp_rn_f32_slowpath) ;  /* 0x00000000002c7944 */ /* 0x000fea0003c00000 */
[----:B------:R-:W-:Y:S05]  /*0310*/  BRA `(.L_x_6) ;  /* 0x0000000000107947 */ /* 0x000fea0003800000 */
.L_x_5:
[----:B------:R-:W0:Y:S02]  /*0320*/  MUFU.RCP R7, R4 ;  /* 0x0000000400077308 */ /* 0x000e240000001000 */
[----:B0-----:R-:W-:-:S04]  /*0330*/  FFMA R0, R4, R7, -1 ;  /* 0xbf80000004007423 */ /* 0x001fc80000000007 */
[----:B------:R-:W-:-:S04]  /*0340*/  FADD.FTZ R0, -R0, -RZ ;  /* 0x800000ff00007221 */ /* 0x000fc80000010100 */
[----:B------:R-:W-:-:S07]  /*0350*/  FFMA R0, R7, R0, R7 ;  /* 0x0000000007007223 */ /* 0x000fce0000000007 */
.L_x_6:
[----:B------:R-:W-:Y:S05]  /*0360*/  BSYNC.RECONVERGENT B0 ;  /* 0x0000000000007941 */ /* 0x000fea0003800200 */
.L_x_4:
[----:B------:R-:W0:Y:S01]  /*0370*/  LDC.64 R6, c[0x0][0x388] ;  /* 0x0000e200ff067b82 */ /* 0x000e220000000a00 */
[----:B------:R-:W-:Y:S01]  /*0380*/  FADD R5, -R0, R5 ;  /* 0x0000000500057221 */ /* 0x000fe20000000100 */
[----:B0-----:R-:W-:-:S05]  /*0390*/  IMAD.WIDE R2, R3, 0x4, R6 ;  /* 0x0000000403027825 */ /* 0x001fca00078e0206 */
[----:B------:R-:W-:Y:S01]  /*03a0*/  STG.E desc[UR4][R2.64], R5 ;  /* 0x0000000502007986 */ /* 0x000fe2000c101904 */
[----:B------:R-:W-:Y:S05]  /*03b0*/  EXIT ;  /* 0x000000000000794d */ /* 0x000fea0003800000 */
        .weak           $__internal_0_$__cuda_sm20_rcp_rn_f32_slowpath
        .type           $__internal_0_$__cuda_sm20_rcp_rn_f32_slowpath,@function
        .size           $__internal_0_$__cuda_sm20_rcp_rn_f32_slowpath,(.L_x_33 - $__internal_0_$__cuda_sm20_rcp_rn_f32_slowpath)
$__internal_0_$__cuda_sm20_rcp_rn_f32_slowpath:
[----:B------:R-:W-:Y:S01]  /*03c0*/  SHF.L.U32 R2, R0, 0x1, RZ ;  /* 0x0000000100027819 */ /* 0x000fe200000006ff */
[----:B------:R-:W-:Y:S03]  /*03d0*/  BSSY.RECONVERGENT B1, `(.L_x_7) ;  /* 0x0000030000017945 */ /* 0x000fe60003800200 */
[----:B------:R-:W-:-:S04]  /*03e0*/  SHF.R.U32.HI R11, RZ, 0x18, R2 ;  /* 0x00000018ff0b7819 */ /* 0x000fc80000011602 */
[----:B------:R-:W-:-:S13]  /*03f0*/  ISETP.NE.U32.AND P0, PT, R11, RZ, PT ;  /* 0x000000ff0b00720c */ /* 0x000fda0003f05070 */
[----:B------:R-:W-:Y:S05]  /*0400*/  @P0 BRA `(.L_x_8) ;  /* 0x0000000000280947 */ /* 0x000fea0003800000 */
[----:B------:R-:W-:-:S05]  /*0410*/  IMAD.SHL.U32 R2, R0, 0x2, RZ ;  /* 0x0000000200027824 */ /* 0x000fca00078e00ff */
[----:B------:R-:W-:-:S13]  /*0420*/  ISETP.NE.AND P0, PT, R2, RZ, PT ;  /* 0x000000ff0200720c */ /* 0x000fda0003f05270 */
[----:B------:R-:W-:Y:S01]  /*0430*/  @P0 FFMA R8, R0, 1.84467440737095516160e+19, RZ ;  /* 0x5f80000000080823 */ /* 0x000fe200000000ff */
[----:B------:R-:W-:Y:S08]  /*0440*/  @!P0 MUFU.RCP R7, R0 ;  /* 0x0000000000078308 */ /* 0x000ff00000001000 */
[----:B------:R-:W0:Y:S02]  /*0450*/  @P0 MUFU.RCP R9, R8 ;  /* 0x0000000800090308 */ /* 0x000e240000001000 */
[----:B0-----:R-:W-:-:S04]  /*0460*/  @P0 FFMA R2, R8, R9, -1 ;  /* 0xbf80000008020423 */ /* 0x001fc80000000009 */
[----:B------:R-:W-:-:S04]  /*0470*/  @P0 FADD.FTZ R2, -R2, -RZ ;  /* 0x800000ff02020221 */ /* 0x000fc80000010100 */
[----:B------:R-:W-:-:S04]  /*0480*/  @P0 FFMA R2, R9, R2, R9 ;  /* 0x0000000209020223 */ /* 0x000fc80000000009 */
[----:B------:R-:W-:Y:S01]  /*0490*/  @P0 FFMA R7, R2, 1.84467440737095516160e+19, RZ ;  /* 0x5f80000002070823 */ /* 0x000fe200000000ff */
[----:B------:R-:W-:Y:S06]  /*04a0*/  BRA `(.L_x_9) ;  /* 0x0000000000887947 */ /* 0x000fec0003800000 */
.L_x_8:
[----:B------:R-:W-:-:S04]  /*04b0*/  IADD3 R13, PT, PT, R11, -0xfd, RZ ;  /* 0xffffff030b0d7810 */ /* 0x000fc80007ffe0ff */
[----:B------:R-:W-:-:S13]  /*04c0*/  ISETP.GT.U32.AND P0, PT, R13, 0x1, PT ;  /* 0x000000010d00780c */ /* 0x000fda0003f04070 */
[----:B------:R-:W-:Y:S05]  /*04d0*/  @P0 BRA `(.L_x_10) ;  /* 0x0000000000780947 */ /* 0x000fea0003800000 */
[----:B------:R-:W-:Y:S01]  /*04e0*/  LOP3.LUT R2, R0, 0x7fffff, RZ, 0xc0, !PT ;  /* 0x007fffff00027812 */ /* 0x000fe200078ec0ff */
[----:B------:R-:W-:-:S03]  /*04f0*/  IMAD.MOV.U32 R10, RZ, RZ, 0x3 ;  /* 0x00000003ff0a7424 */ /* 0x000fc600078e00ff */
[----:B------:R-:W-:Y:S02]  /*0500*/  LOP3.LUT R2, R2, 0x3f800000, RZ, 0xfc, !PT ;  /* 0x3f80000002027812 */ /* 0x000fe400078efcff */
[----:B------:R-:W-:Y:S02]  /*0510*/  SHF.L.U32 R10, R10, R13, RZ ;  /* 0x0000000d0a0a7219 */ /* 0x000fe400000006ff */
[----:B------:R-:W0:Y:S02]  /*0520*/  MUFU.RCP R7, R2 ;  /* 0x0000000200077308 */ /* 0x000e240000001000 */
[----:B0-----:R-:W-:-:S04]  /*0530*/  FFMA R8, R2, R7, -1 ;  /* 0xbf80000002087423 */ /* 0x001fc80000000007 */
[----:B------:R-:W-:-:S04]  /*0540*/  FADD.FTZ R8, -R8, -RZ ;  /* 0x800000ff08087221 */ /* 0x000fc80000010100 */
[CCC-:B------:R-:W-:Y:S01]  /*0550*/  FFMA.RM R9, R7.reuse, R8.reuse, R7.reuse ;  /* 0x0000000807097223 */ /* 0x1c0fe20000004007 */
[----:B------:R-:W-:-:S04]  /*0560*/  FFMA.RP R8, R7, R8, R7 ;  /* 0x0000000807087223 */ /* 0x000fc80000008007 */
[C---:B------:R-:W-:Y:S02]  /*0570*/  LOP3.LUT R7, R9.reuse, 0x7fffff, RZ, 0xc0, !PT ;  /* 0x007fffff09077812 */ /* 0x040fe400078ec0ff */
[----:B------:R-:W-:Y:S02]  /*0580*/  FSETP.NEU.FTZ.AND P0, PT, R9, R8, PT ;  /* 0x000000080900720b */ /* 0x000fe40003f1d000 */
[----:B------:R-:W-:Y:S02]  /*0590*/  LOP3.LUT R7, R7, 0x800000, RZ, 0xfc, !PT ;  /* 0x0080000007077812 */ /* 0x000fe400078efcff */
[----:B------:R-:W-:Y:S02]  /*05a0*/  SEL R8, RZ, 0xffffffff, !P0 ;  /* 0xffffffffff087807 */ /* 0x000fe40004000000 */
[----:B------:R-:W-:Y:S02]  /*05b0*/  LOP3.LUT R10, R10, R7, RZ, 0xc0, !PT ;  /* 0x000000070a0a7212 */ /* 0x000fe400078ec0ff */
[----:B------:R-:W-:-:S02]  /*05c0*/  IADD3 R8, PT, PT, -R8, RZ, RZ ;  /* 0x000000ff08087210 */ /* 0x000fc40007ffe1ff */
[-C--:B------:R-:W-:Y:S02]  /*05d0*/  SHF.R.U32.HI R10, RZ, R13.reuse, R10 ;  /* 0x0000000dff0a7219 */ /* 0x080fe4000001160a */
[----:B------:R-:W-:Y:S02]  /*05e0*/  LOP3.LUT P1, RZ, R8, R13, R7, 0xf8, !PT ;  /* 0x0000000d08ff7212 */ /* 0x000fe4000782f807 */
[C---:B------:R-:W-:Y:S02]  /*05f0*/  LOP3.LUT P0, RZ, R10.reuse, 0x1, RZ, 0xc0, !PT ;  /* 0x000000010aff7812 */ /* 0x040fe4000780c0ff */
[----:B------:R-:W-:-:S04]  /*0600*/  LOP3.LUT P2, RZ, R10, 0x2, RZ, 0xc0, !PT ;  /* 0x000000020aff7812 */ /* 0x000fc8000784c0ff */
[----:B------:R-:W-:Y:S02]  /*0610*/  PLOP3.LUT P0, PT, P0, P1, P2, 0xe0, 0x0 ;  /* 0x000000000000781c */ /* 0x000fe40000703c20 */
[----:B------:R-:W-:Y:S02]  /*0620*/  LOP3.LUT P1, RZ, R0, 0x7fffff, RZ, 0xc0, !PT ;  /* 0x007fffff00ff7812 */ /* 0x000fe4000782c0ff */
[----:B------:R-:W-:-:S05]  /*0630*/  SEL R2, RZ, 0x1, !P0 ;  /* 0x00000001ff027807 */ /* 0x000fca0004000000 */
[----:B------:R-:W-:-:S05]  /*0640*/  IMAD.MOV R2, RZ, RZ, -R2 ;  /* 0x000000ffff027224 */ /* 0x000fca00078e0a02 */
[----:B------:R-:W-:Y:S02]  /*0650*/  ISETP.GE.AND P0, PT, R2, RZ, PT ;  /* 0x000000ff0200720c */ /* 0x000fe40003f06270 */
[----:B------:R-:W-:-:S04]  /*0660*/  IADD3 R2, PT, PT, R11, -0xfc, RZ ;  /* 0xffffff040b027810 */ /* 0x000fc80007ffe0ff */
[----:B------:R-:W-:-:S07]  /*0670*/  SHF.R.U32.HI R7, RZ, R2, R7 ;  /* 0x00000002ff077219 */ /* 0x000fce0000011607 */
[----:B------:R-:W-:-:S05]  /*0680*/  @!P0 VIADD R7, R7, 0x1 ;  /* 0x0000000107078836 */ /* 0x000fca0000000000 */
[----:B------:R-:W-:-:S04]  /*0690*/  @!P1 SHF.L.U32 R7, R7, 0x1, RZ ;  /* 0x0000000107079819 */ /* 0x000fc800000006ff */
[----:B------:R-:W-:Y:S01]  /*06a0*/  LOP3.LUT R7, R7, 0x80000000, R0, 0xf8, !PT ;  /* 0x8000000007077812 */ /* 0x000fe200078ef800 */
[----:B------:R-:W-:Y:S06]  /*06b0*/  BRA `(.L_x_9) ;  /* 0x0000000000047947 */ /* 0x000fec0003800000 */
.L_x_10:
[----:B------:R0:W1:Y:S02]  /*06c0*/  MUFU.RCP R7, R0 ;  /* 0x0000000000077308 */ /* 0x0000640000001000 */
.L_x_9:
[----:B------:R-:W-:Y:S05]  /*06d0*/  BSYNC.RECONVERGENT B1 ;  /* 0x0000000000017941 */ /* 0x000fea0003800200 */
.L_x_7:
[----:B01----:R-:W-:Y:S02]  /*06e0*/  IMAD.MOV.U32 R0, RZ, RZ, R7 ;  /* 0x000000ffff007224 */ /* 0x003fe400078e0007 */
[----:B------:R-:W-:-:S04]  /*06f0*/  HFMA2 R7, -RZ, RZ, 0, 0 ;  /* 0x00000000ff077431 */ /* 0x000fc800000001ff */
[----:B------:R-:W-:Y:S05]  /*0700*/  RET.REL.NODEC R6 `(_Z2k1PKfPf) ;  /* 0xfffffff8063c7950 */ /* 0x000fea0003c3ffff */
.L_x_11:
        /* <DEDUP_REMOVED lines=15> */
.L_x_33:


//--------------------- .text._Z2k0PKfPf          --------------------------
	.section	.text._Z2k0PKfPf,"ax",@progbits
	.align	128
        .global         _Z2k0PKfPf
        .type           _Z2k0PKfPf,@function
        .size           _Z2k0PKfPf,(.L_x_35 - _Z2k0PKfPf)
        .other          _Z2k0PKfPf,@"STO_CUDA_ENTRY STV_DEFAULT"
_Z2k0PKfPf:
.text._Z2k0PKfPf:
        /* <DEDUP_REMOVED lines=12> */
[C---:B--2---:R-:W-:Y:S01]  /*00c0*/  FMUL R0, |R2|.reuse, 1.4426950216293334961 ;  /* 0x3fb8aa3b02007820 */ /* 0x044fe20000400200 */
[----:B------:R-:W-:-:S04]  /*00d0*/  FMUL R7, R2, R2 ;  /* 0x0000000202077220 */ /* 0x000fc80000400000 */
[C---:B------:R-:W-:Y:S01]  /*00e0*/  FFMA R8, R7.reuse, R8, 0.00019836159481201320887 ;  /* 0x394fff4907087423 */ /* 0x040fe20000000008 */
[----:B------:R-:W0:Y:S03]  /*00f0*/  FRND.TRUNC R0, R0 ;  /* 0x0000000000007307 */ /* 0x000e26000020d000 */
[----:B------:R-:W-:-:S04]  /*0100*/  FFMA R8, R7, R8, 0.0083333496004343032837 ;  /* 0x3c08889a07087423 */ /* 0x000fc80000000008 */
[----:B------:R-:W-:-:S04]  /*0110*/  FFMA R8, R7, R8, 0.16666667163372039795 ;  /* 0x3e2aaaab07087423 */ /* 0x000fc80000000008 */
[----:B------:R-:W-:Y:S01]  /*0120*/  FMUL R7, R7, R8 ;  /* 0x0000000807077220 */ /* 0x000fe20000400000 */
[----:B0-----:R-:W-:Y:S02]  /*0130*/  FSETP.GT.AND P0, PT, |R0|, 126, PT ;  /* 0x42fc00000000780b */ /* 0x001fe40003f04200 */
[----:B------:R-:W-:-:S04]  /*0140*/  LOP3.LUT R5, R5, 0x80000000, R0, 0xb8, !PT ;  /* 0x8000000005057812 */ /* 0x000fc800078eb800 */
[----:B------:R-:W-:Y:S02]  /*0150*/  FSEL R5, R5, R0, P0 ;  /* 0x0000000005057208 */ /* 0x000fe40000000000 */
[----:B------:R-:W-:-:S03]  /*0160*/  FSETP.GE.AND P0, PT, |R2|, 1, PT ;  /* 0x3f8000000200780b */ /* 0x000fc60003f06200 */
[----:B------:R-:W-:-:S04]  /*0170*/  FFMA R6, R5, -0.69314718246459960938, |R2| ;  /* 0xbf31721805067823 */ /* 0x000fc80000000402 */
[C---:B------:R-:W-:Y:S01]  /*0180*/  FFMA R6, R5.reuse, 1.9046542121259335545e-09, R6 ;  /* 0x3102e30805067823 */ /* 0x040fe20000000006 */
[----:B------:R-:W-:-:S03]  /*0190*/  FADD R5, R5, 12583037 ;  /* 0x4b40007d05057421 */ /* 0x000fc60000000000 */
[----:B------:R-:W-:Y:S01]  /*01a0*/  FMUL R6, R6, 1.4426950216293334961 ;  /* 0x3fb8aa3b06067820 */ /* 0x000fe20000400000 */
[----:B------:R-:W-:-:S05]  /*01b0*/  IMAD.SHL.U32 R5, R5, 0x800000, RZ ;  /* 0x0080000005057824 */ /* 0x000fca00078e00ff */
[----:B------:R-:W0:Y:S02]  /*01c0*/  MUFU.EX2 R6, R6 ;  /* 0x0000000600067308 */ /* 0x000e240000000800 */
[----:B0-----:R-:W-:-:S06]  /*01d0*/  FMUL R5, R5, R6 ;  /* 0x0000000605057220 */ /* 0x001fcc0000400000 */
[----:B------:R-:W0:Y:S02]  /*01e0*/  MUFU.RCP R10, R5 ;  /* 0x00000005000a7308 */ /* 0x000e240000001000 */
[----:B0-----:R-:W-:-:S04]  /*01f0*/  FMUL.FTZ R0, R10, -0.125 ;  /* 0xbe0000000a007820 */ /* 0x001fc80000410000 */
[----:B------:R-:W-:Y:S01]  /*0200*/  FFMA R3, R5, 2, R0 ;  /* 0x4000000005037823 */ /* 0x000fe20000000000 */
[----:B------:R-:W-:-:S04]  /*0210*/  FMUL.FTZ R0, R10, 0.125 ;  /* 0x3e0000000a007820 */ /* 0x000fc80000410000 */
[--C-:B------:R-:W-:Y:S01]  /*0220*/  LOP3.LUT R9, R3, 0x80000000, R2.reuse, 0xb8, !PT ;  /* 0x8000000003097812 */ /* 0x100fe200078eb802 */
[----:B------:R-:W-:Y:S01]  /*0230*/  @!P0 FFMA R9, R2, R7, R2 ;  /* 0x0000000702098223 */ /* 0x000fe20000000002 */
[----:B------:R-:W-:-:S03]  /*0240*/  FFMA R0, R5, 2, R0 ;  /* 0x4000000005007823 */ /* 0x000fc60000000000 */
[----:B------:R-:W0:Y:S08]  /*0250*/  MUFU.RCP R6, R9 ;  /* 0x0000000900067308 */ /* 0x000e300000001000 */
[----:B------:R-:W1:Y:S01]  /*0260*/  FCHK P0, R0, R9 ;  /* 0x0000000900007302 */ /* 0x000e620000000000 */
[----:B0-----:R-:W-:-:S04]  /*0270*/  FFMA R3, -R9, R6, 1 ;  /* 0x3f80000009037423 */ /* 0x001fc80000000106 */
[----:B------:R-:W-:-:S04]  /*0280*/  FFMA R3, R6, R3, R6 ;  /* 0x0000000306037223 */ /* 0x000fc80000000006 */
[----:B------:R-:W-:-:S04]  /*0290*/  FFMA R6, R0, R3, RZ ;  /* 0x0000000300067223 */ /* 0x000fc800000000ff */
[----:B------:R-:W-:-:S04]  /*02a0*/  FFMA R5, -R9, R6, R0 ;  /* 0x0000000609057223 */ /* 0x000fc80000000100 */
[----:B------:R-:W-:Y:S01]  /*02b0*/  FFMA R3, R3, R5, R6 ;  /* 0x0000000503037223 */ /* 0x000fe20000000006 */
[----:B-1----:R-:W-:Y:S06]  /*02c0*/  @!P0 BRA `(.L_x_13) ;  /* 0x00000000000c8947 */ /* 0x002fec0003800000 */
[----:B------:R-:W-:-:S07]  /*02d0*/  MOV R6, 0x2f0 ;  /* 0x000002f000067802 */ /* 0x000fce0000000f00 */
[----:B------:R-:W-:Y:S05]  /*02e0*/  CALL.REL.NOINC `($__internal_2_$__cuda_sm3x_div_rn_noftz_f32_slowpath) ;  /* 0x0000000400287944 */ /* 0x000fea0003c00000 */
[----:B------:R-:W-:-:S07]  /*02f0*/  IMAD.MOV.U32 R3, RZ, RZ, R0 ;  /* 0x000000ffff037224 */ /* 0x000fce00078e0000 */
.L_x_13:
[----:B------:R-:W-:Y:S05]  /*0300*/  BSYNC.RECONVERGENT B0 ;  /* 0x0000000000007941 */ /* 0x000fea0003800200 */
.L_x_12:
[----:B------:R-:W-:Y:S01]  /*0310*/  VIADD R0, R2, 0x1800000 ;  /* 0x0180000002007836 */ /* 0x000fe20000000000 */
[----:B------:R-:W-:Y:S04]  /*0320*/  BSSY.RECONVERGENT B0, `(.L_x_14) ;  /* 0x000000c000007945 */ /* 0x000fe80003800200 */
[----:B------:R-:W-:-:S04]  /*0330*/  LOP3.LUT R0, R0, 0x7f800000, RZ, 0xc0, !PT ;  /* 0x7f80000000007812 */ /* 0x000fc800078ec0ff */
[----:B------:R-:W-:-:S13]  /*0340*/  ISETP.GT.U32.AND P0, PT, R0, 0x1ffffff, PT ;  /* 0x01ffffff0000780c */ /* 0x000fda0003f04070 */
[----:B------:R-:W-:Y:S05]  /*0350*/  @P0 BRA `(.L_x_15) ;  /* 0x0000000000100947 */ /* 0x000fea0003800000 */
[----:B------:R-:W-:-:S07]  /*0360*/  MOV R6, 0x380 ;  /* 0x0000038000067802 */ /* 0x000fce0000000f00 */
[----:B------:R-:W-:Y:S05]  /*0370*/  CALL.REL.NOINC `($__internal_1_$__cuda_sm20_rcp_rn_f32_slowpath) ;  /* 0x0000000000307944 */ /* 0x000fea0003c00000 */
[----:B------:R-:W-:Y:S01]  /*0380*/  IMAD.MOV.U32 R0, RZ, RZ, R5 ;  /* 0x000000ffff007224 */ /* 0x000fe200078e0005 */
[----:B------:R-:W-:Y:S06]  /*0390*/  BRA `(.L_x_16) ;  /* 0x0000000000107947 */ /* 0x000fec0003800000 */
.L_x_15:
[----:B------:R-:W0:Y:S02]  /*03a0*/  MUFU.RCP R5, R2 ;  /* 0x0000000200057308 */ /* 0x000e240000001000 */
[----:B0-----:R-:W-:-:S04]  /*03b0*/  FFMA R0, R2, R5, -1 ;  /* 0xbf80000002007423 */ /* 0x001fc80000000005 */
[----:B------:R-:W-:-:S04]  /*03c0*/  FADD.FTZ R0, -R0, -RZ ;  /* 0x800000ff00007221 */ /* 0x000fc80000010100 */
[----:B------:R-:W-:-:S07]  /*03d0*/  FFMA R0, R5, R0, R5 ;  /* 0x0000000005007223 */ /* 0x000fce0000000005 */
.L_x_16:
[----:B------:R-:W-:Y:S05]  /*03e0*/  BSYNC.RECONVERGENT B0 ;  /* 0x0000000000007941 */ /* 0x000fea0003800200 */
.L_x_14:
[----:B------:R-:W0:Y:S01]  /*03f0*/  LDC.64 R6, c[0x0][0x388] ;  /* 0x0000e200ff067b82 */ /* 0x000e220000000a00 */
[----:B------:R-:W-:Y:S01]  /*0400*/  FADD R3, -R0, R3 ;  /* 0x0000000300037221 */ /* 0x000fe20000000100 */
[----:B0-----:R-:W-:-:S05]  /*0410*/  IMAD.WIDE R4, R4, 0x4, R6 ;  /* 0x0000000404047825 */ /* 0x001fca00078e0206 */
[----:B------:R-:W-:Y:S01]  /*0420*/  STG.E desc[UR4][R4.64], R3 ;  /* 0x0000000304007986 */ /* 0x000fe2000c101904 */
[----:B------:R-:W-:Y:S05]  /*0430*/  EXIT ;  /* 0x000000000000794d */ /* 0x000fea0003800000 */
        .weak           $__internal_1_$__cuda_sm20_rcp_rn_f32_slowpath
        .type           $__internal_1_$__cuda_sm20_rcp_rn_f32_slowpath,@function
        .size           $__internal_1_$__cuda_sm20_rcp_rn_f32_slowpath,($__internal_2_$__cuda_sm3x_div_rn_noftz_f32_slowpath - $__internal_1_$__cuda_sm20_rcp_rn_f32_slowpath)
$__internal_1_$__cuda_sm20_rcp_rn_f32_slowpath:
[----:B------:R-:W-:Y:S01]  /*0440*/  IMAD.SHL.U32 R0, R2, 0x2, RZ ;  /* 0x0000000202007824 */ /* 0x000fe200078e00ff */
[----:B------:R-:W-:Y:S04]  /*0450*/  BSSY.RECONVERGENT B1, `(.L_x_17) ;  /* 0x0000031000017945 */ /* 0x000fe80003800200 */
[----:B------:R-:W-:Y:S02]  /*0460*/  SHF.R.U32.HI R5, RZ, 0x18, R0 ;  /* 0x00000018ff057819 */ /* 0x000fe40000011600 */
[----:B------:R-:W-:Y:S02]  /*0470*/  MOV R0, R2 ;  /* 0x0000000200007202 */ /* 0x000fe40000000f00 */
        /* <DEDUP_REMOVED lines=12> */
.L_x_18:
[----:B------:R-:W-:-:S05]  /*0540*/  VIADD R2, R5, 0xffffff03 ;  /* 0xffffff0305027836 */ /* 0x000fca0000000000 */
        /* <DEDUP_REMOVED lines=15> */
[----:B------:R-:W-:-:S03]  /*0640*/  LOP3.LUT R7, R12, R9, RZ, 0xc0, !PT ;  /* 0x000000090c077212 */ /* 0x000fc600078ec0ff */
[----:B------:R-:W-:Y:S01]  /*0650*/  IMAD.MOV R8, RZ, RZ, -R8 ;  /* 0x000000ffff087224 */ /* 0x000fe200078e0a08 */
[----:B------:R-:W-:-:S04]  /*0660*/  SHF.R.U32.HI R7, RZ, R2, R7 ;  /* 0x00000002ff077219 */ /* 0x000fc80000011607 */
        /* <DEDUP_REMOVED lines=10> */
[----:B------:R-:W-:-:S04]  /*0710*/  @!P0 VIADD R5, R5, 0x1 ;  /* 0x0000000105058836 */ /* 0x000fc80000000000 */
[----:B------:R-:W-:-:S05]  /*0720*/  @!P1 IMAD.SHL.U32 R5, R5, 0x2, RZ ;  /* 0x0000000205059824 */ /* 0x000fca00078e00ff */
[----:B------:R-:W-:Y:S01]  /*0730*/  LOP3.LUT R5, R5, 0x80000000, R0, 0xf8, !PT ;  /* 0x8000000005057812 */ /* 0x000fe200078ef800 */
[----:B------:R-:W-:Y:S06]  /*0740*/  BRA `(.L_x_19) ;  /* 0x0000000000047947 */ /* 0x000fec0003800000 */
.L_x_20:
[----:B------:R0:W1:Y:S02]  /*0750*/  MUFU.RCP R5, R0 ;  /* 0x0000000000057308 */ /* 0x0000640000001000 */
.L_x_19:
[----:B------:R-:W-:Y:S05]  /*0760*/  BSYNC.RECONVERGENT B1 ;  /* 0x0000000000017941 */ /* 0x000fea0003800200 */
.L_x_17:
[----:B------:R-:W-:-:S04]  /*0770*/  IMAD.MOV.U32 R7, RZ, RZ, 0x0 ;  /* 0x00000000ff077424 */ /* 0x000fc800078e00ff */
[----:B01----:R-:W-:Y:S05]  /*0780*/  RET.REL.NODEC R6 `(_Z2k0PKfPf) ;  /* 0xfffffff8061c7950 */ /* 0x003fea0003c3ffff */
        .weak           $__internal_2_$__cuda_sm3x_div_rn_noftz_f32_slowpath
        .type           $__internal_2_$__cuda_sm3x_div_rn_noftz_f32_slowpath,@function
        .size           $__internal_2_$__cuda_sm3x_div_rn_noftz_f32_slowpath,(.L_x_35 - $__internal_2_$__cuda_sm3x_div_rn_noftz_f32_slowpath)
$__internal_2_$__cuda_sm3x_div_rn_noftz_f32_slowpath:
[----:B------:R-:W-:Y:S01]  /*0790*/  SHF.R.U32.HI R5, RZ, 0x17, R9 ;  /* 0x00000017ff057819 */ /* 0x000fe20000011609 */
[----:B------:R-:W-:Y:S01]  /*07a0*/  BSSY.RECONVERGENT B1, `(.L_x_21) ;  /* 0x0000064000017945 */ /* 0x000fe20003800200 */
[----:B------:R-:W-:Y:S02]  /*07b0*/  SHF.R.U32.HI R3, RZ, 0x17, R0 ;  /* 0x00000017ff037819 */ /* 0x000fe40000011600 */
[----:B------:R-:W-:Y:S02]  /*07c0*/  LOP3.LUT R7, R5, 0xff, RZ, 0xc0, !PT ;  /* 0x000000ff05077812 */ /* 0x000fe400078ec0ff */
[----:B------:R-:W-:Y:S02]  /*07d0*/  LOP3.LUT R5, R3, 0xff, RZ, 0xc0, !PT ;  /* 0x000000ff03057812 */ /* 0x000fe400078ec0ff */
[----:B------:R-:W-:Y:S01]  /*07e0*/  MOV R8, R0 ;  /* 0x0000000000087202 */ /* 0x000fe20000000f00 */
[----:B------:R-:W-:Y:S02]  /*07f0*/  VIADD R12, R7, 0xffffffff ;  /* 0xffffffff070c7836 */ /* 0x000fe40000000000 */
[----:B------:R-:W-:-:S03]  /*0800*/  VIADD R11, R5, 0xffffffff ;  /* 0xffffffff050b7836 */ /* 0x000fc60000000000 */
[----:B------:R-:W-:-:S04]  /*0810*/  ISETP.GT.U32.AND P0, PT, R12, 0xfd, PT ;  /* 0x000000fd0c00780c */ /* 0x000fc80003f04070 */
[----:B------:R-:W-:-:S13]  /*0820*/  ISETP.GT.U32.OR P0, PT, R11, 0xfd, P0 ;  /* 0x000000fd0b00780c */ /* 0x000fda0000704470 */
[----:B------:R-:W-:Y:S01]  /*0830*/  @!P0 IMAD.MOV.U32 R10, RZ, RZ, RZ ;  /* 0x000000ffff0a8224 */ /* 0x000fe200078e00ff */
[----:B------:R-:W-:Y:S06]  /*0840*/  @!P0 BRA `(.L_x_22) ;  /* 0x0000000000608947 */ /* 0x000fec0003800000 */
[----:B------:R-:W-:Y:S01]  /*0850*/  FSETP.GTU.FTZ.AND P0, PT, |R0|, +INF , PT ;  /* 0x7f8000000000780b */ /* 0x000fe20003f1c200 */
[----:B------:R-:W-:Y:S01]  /*0860*/  IMAD.MOV.U32 R3, RZ, RZ, R9 ;  /* 0x000000ffff037224 */ /* 0x000fe200078e0009 */
[----:B------:R-:W-:-:S04]  /*0870*/  FSETP.GTU.FTZ.AND P1, PT, |R9|, +INF , PT ;  /* 0x7f8000000900780b */ /* 0x000fc80003f3c200 */
[----:B------:R-:W-:-:S13]  /*0880*/  PLOP3.LUT P0, PT, P0, P1, PT, 0xf8, 0x8f ;  /* 0x00000000008f781c */ /* 0x000fda0000703f70 */
[----:B------:R-:W-:Y:S05]  /*0890*/  @P0 BRA `(.L_x_23) ;  /* 0x00000004004c0947 */ /* 0x000fea0003800000 */
[----:B------:R-:W-:-:S13]  /*08a0*/  LOP3.LUT P0, RZ, R9, 0x7fffffff, R8, 0xc8, !PT ;  /* 0x7fffffff09ff7812 */ /* 0x000fda000780c808 */
[----:B------:R-:W-:Y:S05]  /*08b0*/  @!P0 BRA `(.L_x_24) ;  /* 0x00000004003c8947 */ /* 0x000fea0003800000 */
[C---:B------:R-:W-:Y:S02]  /*08c0*/  FSETP.NEU.FTZ.AND P2, PT, |R0|.reuse, +INF , PT ;  /* 0x7f8000000000780b */ /* 0x040fe40003f5d200 */
[----:B------:R-:W-:Y:S02]  /*08d0*/  FSETP.NEU.FTZ.AND P1, PT, |R3|, +INF , PT ;  /* 0x7f8000000300780b */ /* 0x000fe40003f3d200 */
[----:B------:R-:W-:-:S11]  /*08e0*/  FSETP.NEU.FTZ.AND P0, PT, |R0|, +INF , PT ;  /* 0x7f8000000000780b */ /* 0x000fd60003f1d200 */
[----:B------:R-:W-:Y:S05]  /*08f0*/  @!P1 BRA !P2, `(.L_x_24) ;  /* 0x00000004002c9947 */ /* 0x000fea0005000000 */
[----:B------:R-:W-:-:S04]  /*0900*/  LOP3.LUT P2, RZ, R8, 0x7fffffff, RZ, 0xc0, !PT ;  /* 0x7fffffff08ff7812 */ /* 0x000fc8000784c0ff */
[----:B------:R-:W-:-:S13]  /*0910*/  PLOP3.LUT P1, PT, P1, P2, PT, 0x2f, 0xf2 ;  /* 0x0000000000f2781c */ /* 0x000fda0000f24577 */
[----:B------:R-:W-:Y:S05]  /*0920*/  @P1 BRA `(.L_x_25) ;  /* 0x0000000400181947 */ /* 0x000fea0003800000 */
[----:B------:R-:W-:-:S04]  /*0930*/  LOP3.LUT P1, RZ, R9, 0x7fffffff, RZ, 0xc0, !PT ;  /* 0x7fffffff09ff7812 */ /* 0x000fc8000782c0ff */
[----:B------:R-:W-:-:S13]  /*0940*/  PLOP3.LUT P0, PT, P0, P1, PT, 0x2f, 0xf2 ;  /* 0x0000000000f2781c */ /* 0x000fda0000702577 */
[----:B------:R-:W-:Y:S05]  /*0950*/  @P0 BRA `(.L_x_26) ;  /* 0x0000000400000947 */ /* 0x000fea0003800000 */
[----:B------:R-:W-:Y:S02]  /*0960*/  ISETP.GE.AND P0, PT, R11, RZ, PT ;  /* 0x000000ff0b00720c */ /* 0x000fe40003f06270 */
[----:B------:R-:W-:-:S11]  /*0970*/  ISETP.GE.AND P1, PT, R12, RZ, PT ;  /* 0x000000ff0c00720c */ /* 0x000fd60003f26270 */
[----:B------:R-:W-:Y:S02]  /*0980*/  @P0 IMAD.MOV.U32 R10, RZ, RZ, RZ ;  /* 0x000000ffff0a0224 */ /* 0x000fe400078e00ff */
[----:B------:R-:W-:Y:S01]  /*0990*/  @!P0 FFMA R8, R0, 1.84467440737095516160e+19, RZ ;  /* 0x5f80000000088823 */ /* 0x000fe200000000ff */
[----:B------:R-:W-:Y:S02]  /*09a0*/  @!P0 IMAD.MOV.U32 R10, RZ, RZ, -0x40 ;  /* 0xffffffc0ff0a8424 */ /* 0x000fe400078e00ff */
[----:B------:R-:W-:Y:S02]  /*09b0*/  @!P1 FFMA R9, R3, 1.84467440737095516160e+19, RZ ;  /* 0x5f80000003099823 */ /* 0x000fe400000000ff */
[----:B------:R-:W-:-:S07]  /*09c0*/  @!P1 VIADD R10, R10, 0x40 ;  /* 0x000000400a0a9836 */ /* 0x000fce0000000000 */
.L_x_22:
[----:B------:R-:W-:Y:S01]  /*09d0*/  LEA R0, R7, 0xc0800000, 0x17 ;  /* 0xc080000007007811 */ /* 0x000fe200078eb8ff */
[----:B------:R-:W-:Y:S01]  /*09e0*/  VIADD R5, R5, 0xffffff81 ;  /* 0xffffff8105057836 */ /* 0x000fe20000000000 */
[----:B------:R-:W-:Y:S02]  /*09f0*/  BSSY.RECONVERGENT B2, `(.L_x_27) ;  /* 0x0000035000027945 */ /* 0x000fe40003800200 */
[----:B------:R-:W-:Y:S01]  /*0a00*/  IADD3 R9, PT, PT, -R0, R9, RZ ;  /* 0x0000000900097210 */ /* 0x000fe20007ffe1ff */
[C---:B------:R-:W-:Y:S01]  /*0a10*/  IMAD R0, R5.reuse, -0x800000, R8 ;  /* 0xff80000005007824 */ /* 0x040fe200078e0208 */
[----:B------:R-:W-:Y:S02]  /*0a20*/  IADD3 R5, PT, PT, R5, 0x7f, -R7 ;  /* 0x0000007f05057810 */ /* 0x000fe40007ffe807 */
[----:B------:R-:W0:Y:S01]  /*0a30*/  MUFU.RCP R3, R9 ;  /* 0x0000000900037308 */ /* 0x000e220000001000 */
[----:B------:R-:W-:Y:S02]  /*0a40*/  FADD.FTZ R11, -R9, -RZ ;  /* 0x800000ff090b7221 */ /* 0x000fe40000010100 */
[----:B------:R-:W-:-:S02]  /*0a50*/  IMAD.IADD R5, R5, 0x1, R10 ;  /* 0x0000000105057824 */ /* 0x000fc400078e020a */
[----:B0-----:R-:W-:-:S04]  /*0a60*/  FFMA R12, R3, R11, 1 ;  /* 0x3f800000030c7423 */ /* 0x001fc8000000000b */
[----:B------:R-:W-:-:S04]  /*0a70*/  FFMA R12, R3, R12, R3 ;  /* 0x0000000c030c7223 */ /* 0x000fc80000000003 */
[----:B------:R-:W-:-:S04]  /*0a80*/  FFMA R3, R0, R12, RZ ;  /* 0x0000000c00037223 */ /* 0x000fc800000000ff */
[----:B------:R-:W-:-:S04]  /*0a90*/  FFMA R8, R11, R3, R0 ;  /* 0x000000030b087223 */ /* 0x000fc80000000000 */
[----:B------:R-:W-:-:S04]  /*0aa0*/  FFMA R13, R12, R8, R3 ;  /* 0x000000080c0d7223 */ /* 0x000fc80000000003 */
[----:B------:R-:W-:-:S04]  /*0ab0*/  FFMA R8, R11, R13, R0 ;  /* 0x0000000d0b087223 */ /* 0x000fc80000000000 */
[----:B------:R-:W-:-:S05]  /*0ac0*/  FFMA R0, R12, R8, R13 ;  /* 0x000000080c007223 */ /* 0x000fca000000000d */
[----:B------:R-:W-:-:S04]  /*0ad0*/  SHF.R.U32.HI R3, RZ, 0x17, R0 ;  /* 0x00000017ff037819 */ /* 0x000fc80000011600 */
[----:B------:R-:W-:-:S05]  /*0ae0*/  LOP3.LUT R3, R3, 0xff, RZ, 0xc0, !PT ;  /* 0x000000ff03037812 */ /* 0x000fca00078ec0ff */
[----:B------:R-:W-:-:S04]  /*0af0*/  IMAD.IADD R7, R3, 0x1, R5 ;  /* 0x0000000103077824 */ /* 0x000fc800078e0205 */
[----:B------:R-:W-:-:S05]  /*0b00*/  VIADD R3, R7, 0xffffffff ;  /* 0xffffffff07037836 */ /* 0x000fca0000000000 */
[----:B------:R-:W-:-:S13]  /*0b10*/  ISETP.GE.U32.AND P0, PT, R3, 0xfe, PT ;  /* 0x000000fe0300780c */ /* 0x000fda0003f06070 */
[----:B------:R-:W-:Y:S05]  /*0b20*/  @!P0 BRA `(.L_x_28) ;  /* 0x0000000000808947 */ /* 0x000fea0003800000 */
[----:B------:R-:W-:-:S13]  /*0b30*/  ISETP.GT.AND P0, PT, R7, 0xfe, PT ;  /* 0x000000fe0700780c */ /* 0x000fda0003f04270 */
[----:B------:R-:W-:Y:S05]  /*0b40*/  @P0 BRA `(.L_x_29) ;  /* 0x00000000006c0947 */ /* 0x000fea0003800000 */
[----:B------:R-:W-:-:S13]  /*0b50*/  ISETP.GE.AND P0, PT, R7, 0x1, PT ;  /* 0x000000010700780c */ /* 0x000fda0003f06270 */
[----:B------:R-:W-:Y:S05]  /*0b60*/  @P0 BRA `(.L_x_30) ;  /* 0x0000000000740947 */ /* 0x000fea0003800000 */
[----:B------:R-:W-:Y:S02]  /*0b70*/  ISETP.GE.AND P0, PT, R7, -0x18, PT ;  /* 0xffffffe80700780c */ /* 0x000fe40003f06270 */
[----:B------:R-:W-:-:S11]  /*0b80*/  LOP3.LUT R0, R0, 0x80000000, RZ, 0xc0, !PT ;  /* 0x8000000000007812 */ /* 0x000fd600078ec0ff */
[----:B------:R-:W-:Y:S05]  /*0b90*/  @!P0 BRA `(.L_x_30) ;  /* 0x0000000000688947 */ /* 0x000fea0003800000 */
[CCC-:B------:R-:W-:Y:S01]  /*0ba0*/  FFMA.RZ R3, R12.reuse, R8.reuse, R13.reuse ;  /* 0x000000080c037223 */ /* 0x1c0fe2000000c00d */
[C---:B------:R-:W-:Y:S01]  /*0bb0*/  VIADD R10, R7.reuse, 0x20 ;  /* 0x00000020070a7836 */ /* 0x040fe20000000000 */
[C---:B------:R-:W-:Y:S02]  /*0bc0*/  ISETP.NE.AND P2, PT, R7.reuse, RZ, PT ;  /* 0x000000ff0700720c */ /* 0x040fe40003f45270 */
[----:B------:R-:W-:Y:S02]  /*0bd0*/  ISETP.NE.AND P1, PT, R7, RZ, PT ;  /* 0x000000ff0700720c */ /* 0x000fe40003f25270 */
[----:B------:R-:W-:Y:S01]  /*0be0*/  LOP3.LUT R5, R3, 0x7fffff, RZ, 0xc0, !PT ;  /* 0x007fffff03057812 */ /* 0x000fe200078ec0ff */
[CCC-:B------:R-:W-:Y:S01]  /*0bf0*/  FFMA.RP R3, R12.reuse, R8.reuse, R13.reuse ;  /* 0x000000080c037223 */ /* 0x1c0fe2000000800d */
[----:B------:R-:W-:Y:S01]  /*0c00*/  FFMA.RM R8, R12, R8, R13 ;  /* 0x000000080c087223 */ /* 0x000fe2000000400d */
[----:B------:R-:W-:Y:S02]  /*0c10*/  IADD3 R7, PT, PT, -R7, RZ, RZ ;  /* 0x000000ff07077210 */ /* 0x000fe40007ffe1ff */
[----:B------:R-:W-:-:S02]  /*0c20*/  LOP3.LUT R5, R5, 0x800000, RZ, 0xfc, !PT ;  /* 0x0080000005057812 */ /* 0x000fc400078efcff */
[----:B------:R-:W-:Y:S02]  /*0c30*/  FSETP.NEU.FTZ.AND P0, PT, R3, R8, PT ;  /* 0x000000080300720b */ /* 0x000fe40003f1d000 */
[----:B------:R-:W-:Y:S02]  /*0c40*/  SHF.L.U32 R10, R5, R10, RZ ;  /* 0x0000000a050a7219 */ /* 0x000fe400000006ff */
[----:B------:R-:W-:Y:S02]  /*0c50*/  SEL R8, R7, RZ, P2 ;  /* 0x000000ff07087207 */ /* 0x000fe40001000000 */
[----:B------:R-:W-:Y:S02]  /*0c60*/  ISETP.NE.AND P1, PT, R10, RZ, P1 ;  /* 0x000000ff0a00720c */ /* 0x000fe40000f25270 */
[----:B------:R-:W-:Y:S02]  /*0c70*/  SHF.R.U32.HI R8, RZ, R8, R5 ;  /* 0x00000008ff087219 */ /* 0x000fe40000011605 */
[----:B------:R-:W-:-:S02]  /*0c80*/  PLOP3.LUT P0, PT, P0, P1, PT, 0xf8, 0x8f ;  /* 0x00000000008f781c */ /* 0x000fc40000703f70 */
[----:B------:R-:W-:Y:S02]  /*0c90*/  SHF.R.U32.HI R10, RZ, 0x1, R8 ;  /* 0x00000001ff0a7819 */ /* 0x000fe40000011608 */
[----:B------:R-:W-:-:S04]  /*0ca0*/  SEL R3, RZ, 0x1, !P0 ;  /* 0x00000001ff037807 */ /* 0x000fc80004000000 */
[----:B------:R-:W-:-:S04]  /*0cb0*/  LOP3.LUT R3, R3, 0x1, R10, 0xf8, !PT ;  /* 0x0000000103037812 */ /* 0x000fc800078ef80a */
[----:B------:R-:W-:-:S05]  /*0cc0*/  LOP3.LUT R3, R3, R8, RZ, 0xc0, !PT ;  /* 0x0000000803037212 */ /* 0x000fca00078ec0ff */
[----:B------:R-:W-:-:S05]  /*0cd0*/  IMAD.IADD R3, R10, 0x1, R3 ;  /* 0x000000010a037824 */ /* 0x000fca00078e0203 */
[----:B------:R-:W-:Y:S01]  /*0ce0*/  LOP3.LUT R0, R3, R0, RZ, 0xfc, !PT ;  /* 0x0000000003007212 */ /* 0x000fe200078efcff */
[----:B------:R-:W-:Y:S06]  /*0cf0*/  BRA `(.L_x_30) ;  /* 0x0000000000107947 */ /* 0x000fec0003800000 */
.L_x_29:
[----:B------:R-:W-:-:S04]  /*0d00*/  LOP3.LUT R0, R0, 0x80000000, RZ, 0xc0, !PT ;  /* 0x8000000000007812 */ /* 0x000fc800078ec0ff */
[----:B------:R-:W-:Y:S01]  /*0d10*/  LOP3.LUT R0, R0, 0x7f800000, RZ, 0xfc, !PT ;  /* 0x7f80000000007812 */ /* 0x000fe200078efcff */
[----:B------:R-:W-:Y:S06]  /*0d20*/  BRA `(.L_x_30) ;  /* 0x0000000000047947 */ /* 0x000fec0003800000 */
.L_x_28:
[----:B------:R-:W-:-:S07]  /*0d30*/  IMAD R0, R5, 0x800000, R0 ;  /* 0x0080000005007824 */ /* 0x000fce00078e0200 */
.L_x_30:
[----:B------:R-:W-:Y:S05]  /*0d40*/  BSYNC.RECONVERGENT B2 ;  /* 0x0000000000027941 */ /* 0x000fea0003800200 */
.L_x_27:
[----:B------:R-:W-:Y:S05]  /*0d50*/  BRA `(.L_x_31) ;  /* 0x0000000000207947 */ /* 0x000fea0003800000 */
.L_x_26:
[----:B------:R-:W-:-:S04]  /*0d60*/  LOP3.LUT R0, R9, 0x80000000, R8, 0x48, !PT ;  /* 0x8000000009007812 */ /* 0x000fc800078e4808 */
[----:B------:R-:W-:Y:S01]  /*0d70*/  LOP3.LUT R0, R0, 0x7f800000, RZ, 0xfc, !PT ;  /* 0x7f80000000007812 */ /* 0x000fe200078efcff */
[----:B------:R-:W-:Y:S06]  /*0d80*/  BRA `(.L_x_31) ;  /* 0x0000000000147947 */ /* 0x000fec0003800000 */
.L_x_25:
[----:B------:R-:W-:Y:S01]  /*0d90*/  LOP3.LUT R0, R9, 0x80000000, R8, 0x48, !PT ;  /* 0x8000000009007812 */ /* 0x000fe200078e4808 */
[----:B------:R-:W-:Y:S06]  /*0da0*/  BRA `(.L_x_31) ;  /* 0x00000000000c7947 */ /* 0x000fec0003800000 */
.L_x_24:
[----:B------:R-:W0:Y:S01]  /*0db0*/  MUFU.RSQ R0, -QNAN ;  /* 0xffc0000000007908 */ /* 0x000e220000001400 */
[----:B------:R-:W-:Y:S05]  /*0dc0*/  BRA `(.L_x_31) ;  /* 0x0000000000047947 */ /* 0x000fea0003800000 */
.L_x_23:
[----:B------:R-:W-:-:S07]  /*0dd0*/  FADD.FTZ R0, R0, R3 ;  /* 0x0000000300007221 */ /* 0x000fce0000010000 */
.L_x_31:
[----:B------:R-:W-:Y:S05]  /*0de0*/  BSYNC.RECONVERGENT B1 ;  /* 0x0000000000017941 */ /* 0x000fea0003800200 */
.L_x_21:
[----:B------:R-:W-:-:S04]  /*0df0*/  IMAD.MOV.U32 R7, RZ, RZ, 0x0 ;  /* 0x00000000ff077424 */ /* 0x000fc800078e00ff */
[----:B0-----:R-:W-:Y:S05]  /*0e00*/  RET.REL.NODEC R6 `(_Z2k0PKfPf) ;  /* 0xfffffff0067c7950 */ /* 0x001fea0003c3ffff */
.L_x_32:
        /* <DEDUP_REMOVED lines=15> */
.L_x_35:


//--------------------- .nv.shared.reserved.0     --------------------------
	.section	.nv.shared.reserved.0,"aw",@nobits
	.weak		__nv_reservedSMEM_offset_0_alias
	.size		__nv_reservedSMEM_offset_0_alias, 0, 64
	.other		__nv_reservedSMEM_offset_0_alias,@"STO_CUDA_RESERVED_SHARED STV_DEFAULT"
__nv_reservedSMEM_offset_0_alias:
	.zero		0
	.zero		64


//--------------------- .nv.constant0._Z2k2PKfPf  --------------------------
	.section	.nv.constant0._Z2k2PKfPf,"a",@progbits
	.sectionflags	@""
	.align	4
.nv.constant0._Z2k2PKfPf:
	.zero		912


//--------------------- .nv.constant0._Z2k1PKfPf  --------------------------
	.section	.nv.constant0._Z2k1PKfPf,"a",@progbits
	.sectionflags	@""
	.align	4
.nv.constant0._Z2k1PKfPf:
	.zero		912


//--------------------- .nv.constant0._Z2k0PKfPf  --------------------------
	.section	.nv.constant0._Z2k0PKfPf,"a",@progbits
	.sectionflags	@""
	.align	4
.nv.constant0._Z2k0PKfPf:
	.zero		912


//--------------------- SYMBOLS --------------------------

	.type		.nv.reservedSmem.offset0,@object
	.size		.nv.reservedSmem.offset0,0x4
